//
// Generated by NVIDIA NVVM Compiler
//
// Compiler Build ID: CL-36424714
// Cuda compilation tools, release 13.0, V13.0.88
// Based on NVVM 20.0.0
//

.version 9.0
.target sm_100
.address_size 64

	// .globl	_Z17lucasLehmerKernelPiS_i

.visible .entry _Z17lucasLehmerKernelPiS_i(
	.param .u64 .ptr .align 1 _Z17lucasLehmerKernelPiS_i_param_0,
	.param .u64 .ptr .align 1 _Z17lucasLehmerKernelPiS_i_param_1,
	.param .u32 _Z17lucasLehmerKernelPiS_i_param_2
)
{
	.reg .pred 	%p<9>;
	.reg .b32 	%r<25>;
	.reg .b64 	%rd<36>;

	ld.param.u64 	%rd10, [_Z17lucasLehmerKernelPiS_i_param_0];
	ld.param.u64 	%rd11, [_Z17lucasLehmerKernelPiS_i_param_1];
	ld.param.u32 	%r12, [_Z17lucasLehmerKernelPiS_i_param_2];
	mov.u32 	%r13, %ctaid.x;
	mov.u32 	%r14, %ntid.x;
	mov.u32 	%r15, %tid.x;
	mad.lo.s32 	%r1, %r13, %r14, %r15;
	setp.ge.s32 	%p1, %r1, %r12;
	@%p1 bra 	$L__BB0_11;
	cvta.to.global.u64 	%rd12, %rd10;
	mul.wide.s32 	%rd13, %r1, 4;
	add.s64 	%rd14, %rd12, %rd13;
	ld.global.u32 	%rd1, [%rd14];
	setp.eq.s64 	%p2, %rd1, 2;
	mov.b32 	%r24, 1;
	@%p2 bra 	$L__BB0_10;
	cvt.u32.u64 	%r18, %rd1;
	mov.b64 	%rd15, -1;
	shl.b64 	%rd16, %rd15, %r18;
	not.b64 	%rd2, %rd16;
	add.s32 	%r2, %r18, -2;
	setp.lt.s32 	%p3, %r18, 3;
	mov.b32 	%r24, 0;
	@%p3 bra 	$L__BB0_10;
	add.s32 	%r20, %r18, -3;
	and.b32  	%r3, %r2, 3;
	setp.lt.u32 	%p4, %r20, 3;
	mov.b64 	%rd35, 4;
	@%p4 bra 	$L__BB0_6;
	and.b32  	%r21, %r2, -4;
	neg.s32 	%r22, %r21;
	mov.b64 	%rd35, 4;
$L__BB0_5:
	mad.lo.s64 	%rd20, %rd35, %rd35, -2;
	rem.s64 	%rd21, %rd20, %rd2;
	mad.lo.s64 	%rd22, %rd21, %rd21, -2;
	rem.s64 	%rd23, %rd22, %rd2;
	mad.lo.s64 	%rd24, %rd23, %rd23, -2;
	rem.s64 	%rd25, %rd24, %rd2;
	mad.lo.s64 	%rd26, %rd25, %rd25, -2;
	rem.s64 	%rd35, %rd26, %rd2;
	add.s32 	%r22, %r22, 4;
	setp.ne.s32 	%p5, %r22, 0;
	@%p5 bra 	$L__BB0_5;
$L__BB0_6:
	setp.eq.s32 	%p6, %r3, 0;
	@%p6 bra 	$L__BB0_9;
	neg.s32 	%r23, %r3;
$L__BB0_8:
	.pragma "nounroll";
	mad.lo.s64 	%rd27, %rd35, %rd35, -2;
	rem.s64 	%rd35, %rd27, %rd2;
	add.s32 	%r23, %r23, 1;
	setp.ne.s32 	%p7, %r23, 0;
	@%p7 bra 	$L__BB0_8;
$L__BB0_9:
	setp.eq.s64 	%p8, %rd35, 0;
	selp.u32 	%r24, 1, 0, %p8;
$L__BB0_10:
	cvta.to.global.u64 	%rd28, %rd11;
	add.s64 	%rd30, %rd28, %rd13;
	st.global.u32 	[%rd30], %r24;
$L__BB0_11:
	ret;

}


// ===== COMPILED SASS (sm_100) =====

	.target	sm_100

	.elftype	@"ET_EXEC"


//--------------------- .note.nv.tkinfo           --------------------------
	.section	.note.nv.tkinfo,"",@"SHT_NOTE"
	.sectionflags	@"SHF_NOTE_NV_TKINFO"
	.tkinfo
        /*0018*/ 	.word	0x00000002
        /*0030*/ 	.string	""
        /*0030*/ 	.string	"ptxas"
        /*0030*/ 	.string	"Cuda compilation tools, release 13.0, V13.0.88"
        /*0030*/ 	.string	"Build cuda_13.0.r13.0/compiler.36424714_0"
        /*0030*/ 	.string	"-arch sm_100 -m 64 "



//--------------------- .note.nv.cuinfo           --------------------------
	.section	.note.nv.cuinfo,"",@"SHT_NOTE"
	.sectionflags	@"SHF_NOTE_NV_CUINFO"
        /*0018*/ 	.short	0x0002
        /*001a*/ 	.short	0x0064
        /*001c*/ 	.short	0x0082
	.zero		2


//--------------------- .nv.info                  --------------------------
	.section	.nv.info,"",@"SHT_CUDA_INFO"
	.align	4


	//----- nvinfo : EIATTR_REGCOUNT
	.align		4
        /*0000*/ 	.byte	0x04, 0x2f
        /*0002*/ 	.short	(.L_1 - .L_0)
	.align		4
.L_0:
        /*0004*/ 	.word	index@(_Z17lucasLehmerKernelPiS_i)
        /*0008*/ 	.word	0x00000018


	//----- nvinfo : EIATTR_FRAME_SIZE
	.align		4
.L_1:
        /*000c*/ 	.byte	0x04, 0x11
        /*000e*/ 	.short	(.L_3 - .L_2)
	.align		4
.L_2:
        /*0010*/ 	.word	index@($__internal_0_$__cuda_sm20_rem_s64)
        /*0014*/ 	.word	0x00000000


	//----- nvinfo : EIATTR_FRAME_SIZE
	.align		4
.L_3:
        /*0018*/ 	.byte	0x04, 0x11
        /*001a*/ 	.short	(.L_5 - .L_4)
	.align		4
.L_4:
        /*001c*/ 	.word	index@(_Z17lucasLehmerKernelPiS_i)
        /*0020*/ 	.word	0x00000000


	//----- nvinfo : EIATTR_MIN_STACK_SIZE
	.align		4
.L_5:
        /*0024*/ 	.byte	0x04, 0x12
        /*0026*/ 	.short	(.L_7 - .L_6)
	.align		4
.L_6:
        /*0028*/ 	.word	index@(_Z17lucasLehmerKernelPiS_i)
        /*002c*/ 	.word	0x00000000
.L_7:


//--------------------- .nv.compat                --------------------------
	.section	.nv.compat,"",@"SHT_CUDA_COMPAT_INFO"
	.align	4
        /*0000*/ 	.byte	0x02, 0x09, 0x00, 0x00, 0x02, 0x02, 0x01, 0x00, 0x02, 0x05, 0x05, 0x00, 0x03, 0x07, 0x01, 0x01
        /*0010*/ 	.byte	0x02, 0x03, 0x00, 0x00, 0x02, 0x06, 0x01, 0x00, 0x04, 0x0b, 0x08, 0x00, 0x09, 0x00, 0x00, 0x00
        /*0020*/ 	.byte	0x00, 0x00, 0x00, 0x00


//--------------------- .nv.info._Z17lucasLehmerKernelPiS_i --------------------------
	.section	.nv.info._Z17lucasLehmerKernelPiS_i,"",@"SHT_CUDA_INFO"
	.sectionflags	@""
	.align	4


	//----- nvinfo : EIATTR_CUDA_API_VERSION
	.align		4
        /*0000*/ 	.byte	0x04, 0x37
        /*0002*/ 	.short	(.L_9 - .L_8)
.L_8:
        /*0004*/ 	.word	0x00000082


	//----- nvinfo : EIATTR_KPARAM_INFO
	.align		4
.L_9:
        /*0008*/ 	.byte	0x04, 0x17
        /*000a*/ 	.short	(.L_11 - .L_10)
.L_10:
        /*000c*/ 	.word	0x00000000
        /*0010*/ 	.short	0x0002
        /*0012*/ 	.short	0x0010
        /*0014*/ 	.byte	0x00, 0xf0, 0x11, 0x00


	//----- nvinfo : EIATTR_KPARAM_INFO
	.align		4
.L_11:
        /*0018*/ 	.byte	0x04, 0x17
        /*001a*/ 	.short	(.L_13 - .L_12)
.L_12:
        /*001c*/ 	.word	0x00000000
        /*0020*/ 	.short	0x0001
        /*0022*/ 	.short	0x0008
        /*0024*/ 	.byte	0x00, 0xf5, 0x21, 0x00


	//----- nvinfo : EIATTR_KPARAM_INFO
	.align		4
.L_13:
        /*0028*/ 	.byte	0x04, 0x17
        /*002a*/ 	.short	(.L_15 - .L_14)
.L_14:
        /*002c*/ 	.word	0x00000000
        /*0030*/ 	.short	0x0000
        /*0032*/ 	.short	0x0000
        /*0034*/ 	.byte	0x00, 0xf5, 0x21, 0x00


	//----- nvinfo : EIATTR_SPARSE_MMA_MASK
	.align		4
.L_15:
        /*0038*/ 	.byte	0x03, 0x50
        /*003a*/ 	.short	0x0000


	//----- nvinfo : EIATTR_MAXREG_COUNT
	.align		4
        /*003c*/ 	.byte	0x03, 0x1b
        /*003e*/ 	.short	0x00ff


	//----- nvinfo : EIATTR_MERCURY_ISA_VERSION
	.align		4
        /*0040*/ 	.byte	0x03, 0x5f
        /*0042*/ 	.short	0x0101


	//----- nvinfo : EIATTR_VRC_CTA_INIT_COUNT
	.align		4
        /*0044*/ 	.byte	0x02, 0x4a
	.zero		1
	.zero		1


	//----- nvinfo : EIATTR_EXIT_INSTR_OFFSETS
	.align		4
        /*0048*/ 	.byte	0x04, 0x1c
        /*004a*/ 	.short	(.L_17 - .L_16)


	//   ....[0]....
.L_16:
        /*004c*/ 	.word	0x00000070


	//   ....[1]....
        /*0050*/ 	.word	0x00000640


	//----- nvinfo : EIATTR_CRS_STACK_SIZE
	.align		4
.L_17:
        /*0054*/ 	.byte	0x04, 0x1e
        /*0056*/ 	.short	(.L_19 - .L_18)
.L_18:
        /*0058*/ 	.word	0x00000000


	//----- nvinfo : EIATTR_CBANK_PARAM_SIZE
	.align		4
.L_19:
        /*005c*/ 	.byte	0x03, 0x19
        /*005e*/ 	.short	0x0014


	//----- nvinfo : EIATTR_PARAM_CBANK
	.align		4
        /*0060*/ 	.byte	0x04, 0x0a
        /*0062*/ 	.short	(.L_21 - .L_20)
	.align		4
.L_20:
        /*0064*/ 	.word	index@(.nv.constant0._Z17lucasLehmerKernelPiS_i)
        /*0068*/ 	.short	0x0380
        /*006a*/ 	.short	0x0014


	//----- nvinfo : EIATTR_SW_WAR
	.align		4
.L_21:
        /*006c*/ 	.byte	0x04, 0x36
        /*006e*/ 	.short	(.L_23 - .L_22)
.L_22:
        /*0070*/ 	.word	0x00000008
.L_23:


//--------------------- .nv.callgraph             --------------------------
	.section	.nv.callgraph,"",@"SHT_CUDA_CALLGRAPH"
	.align	4
	.sectionentsize	8
	.align		4
        /*0000*/ 	.word	0x00000000
	.align		4
        /*0004*/ 	.word	0xffffffff
	.align		4
        /*0008*/ 	.word	0x00000000
	.align		4
        /*000c*/ 	.word	0xfffffffe
	.align		4
        /*0010*/ 	.word	0x00000000
	.align		4
        /*0014*/ 	.word	0xfffffffd
	.align		4
        /*0018*/ 	.word	0x00000000
	.align		4
        /*001c*/ 	.word	0xfffffffc


//--------------------- .text._Z17lucasLehmerKernelPiS_i --------------------------
	.section	.text._Z17lucasLehmerKernelPiS_i,"ax",@progbits
	.align	128
        .global         _Z17lucasLehmerKernelPiS_i
        .type           _Z17lucasLehmerKernelPiS_i,@function
        .size           _Z17lucasLehmerKernelPiS_i,(.L_x_9 - _Z17lucasLehmerKernelPiS_i)
        .other          _Z17lucasLehmerKernelPiS_i,@"STO_CUDA_ENTRY STV_DEFAULT"
_Z17lucasLehmerKernelPiS_i:
.text._Z17lucasLehmerKernelPiS_i:
[----:B------:R-:W-:Y:S01]  /*0000*/  LDC R1, c[0x0][0x37c] ;  /* 0x0000df00ff017b82 */ /* 0x000fe20000000800 */
[----:B------:R-:W0:Y:S07]  /*0010*/  S2R R3, SR_TID.X ;  /* 0x0000000000037919 */ /* 0x000e2e0000002100 */
[----:B------:R-:W0:Y:S01]  /*0020*/  S2UR UR4, SR_CTAID.X ;  /* 0x00000000000479c3 */ /* 0x000e220000002500 */
[----:B------:R-:W1:Y:S07]  /*0030*/  LDCU UR5, c[0x0][0x390] ;  /* 0x00007200ff0577ac */ /* 0x000e6e0008000800 */
[----:B------:R-:W0:Y:S02]  /*0040*/  LDC R0, c[0x0][0x360] ;  /* 0x0000d800ff007b82 */ /* 0x000e240000000800 */
[----:B0-----:R-:W-:-:S05]  /*0050*/  IMAD R0, R0, UR4, R3 ;  /* 0x0000000400007c24 */ /* 0x001fca000f8e0203 */
[----:B-1----:R-:W-:-:S13]  /*0060*/  ISETP.GE.AND P0, PT, R0, UR5, PT ;  /* 0x0000000500007c0c */ /* 0x002fda000bf06270 */
[----:B------:R-:W-:Y:S05]  /*0070*/  @P0 EXIT ;  /* 0x000000000000094d */ /* 0x000fea0003800000 */
[----:B------:R-:W0:Y:S01]  /*0080*/  LDC.64 R2, c[0x0][0x380] ;  /* 0x0000e000ff027b82 */ /* 0x000e220000000a00 */
[----:B------:R-:W1:Y:S01]  /*0090*/  LDCU.64 UR4, c[0x0][0x358] ;  /* 0x00006b00ff0477ac */ /* 0x000e620008000a00 */
[----:B0-----:R-:W-:-:S06]  /*00a0*/  IMAD.WIDE R2, R0, 0x4, R2 ;  /* 0x0000000400027825 */ /* 0x001fcc00078e0202 */
[----:B-1----:R-:W2:Y:S01]  /*00b0*/  LDG.E R2, desc[UR4][R2.64] ;  /* 0x0000000402027981 */ /* 0x002ea2000c1e1900 */
[----:B------:R-:W-:Y:S01]  /*00c0*/  BSSY.RECONVERGENT B0, `(.L_x_0) ;  /* 0x0000054000007945 */ /* 0x000fe20003800200 */
[----:B------:R-:W-:Y:S01]  /*00d0*/  IMAD.MOV.U32 R5, RZ, RZ, 0x1 ;  /* 0x00000001ff057424 */ /* 0x000fe200078e00ff */
[----:B--2---:R-:W-:-:S04]  /*00e0*/  ISETP.NE.U32.AND P0, PT, R2, 0x2, PT ;  /* 0x000000020200780c */ /* 0x004fc80003f05070 */
[----:B------:R-:W-:-:S13]  /*00f0*/  ISETP.NE.AND.EX P0, PT, RZ, RZ, PT, P0 ;  /* 0x000000ffff00720c */ /* 0x000fda0003f05300 */
[----:B------:R-:W-:Y:S05]  /*0100*/  @!P0 BRA `(.L_x_1) ;  /* 0x00000004003c8947 */ /* 0x000fea0003800000 */
[----:B------:R-:W-:Y:S01]  /*0110*/  ISETP.GE.AND P0, PT, R2, 0x3, PT ;  /* 0x000000030200780c */ /* 0x000fe20003f06270 */
[----:B------:R-:W-:-:S12]  /*0120*/  IMAD.MOV.U32 R5, RZ, RZ, RZ ;  /* 0x000000ffff057224 */ /* 0x000fd800078e00ff */
[----:B------:R-:W-:Y:S05]  /*0130*/  @!P0 BRA `(.L_x_1) ;  /* 0x0000000400308947 */ /* 0x000fea0003800000 */
[C---:B------:R-:W-:Y:S01]  /*0140*/  IADD3 R3, PT, PT, R2.reuse, -0x3, RZ ;  /* 0xfffffffd02037810 */ /* 0x040fe20007ffe0ff */
[----:B------:R-:W-:Y:S01]  /*0150*/  IMAD.MOV.U32 R11, RZ, RZ, -0x1 ;  /* 0xffffffffff0b7424 */ /* 0x000fe200078e00ff */
[----:B------:R-:W-:Y:S01]  /*0160*/  BSSY.RECONVERGENT B1, `(.L_x_2) ;  /* 0x0000034000017945 */ /* 0x000fe20003800200 */
[----:B------:R-:W-:Y:S01]  /*0170*/  VIADD R4, R2, 0xfffffffe ;  /* 0xfffffffe02047836 */ /* 0x000fe20000000000 */
[----:B------:R-:W-:Y:S01]  /*0180*/  ISETP.GE.U32.AND P0, PT, R3, 0x3, PT ;  /* 0x000000030300780c */ /* 0x000fe20003f06070 */
[----:B------:R-:W-:Y:S01]  /*0190*/  IMAD.MOV.U32 R3, RZ, RZ, 0x0 ;  /* 0x00000000ff037424 */ /* 0x000fe200078e00ff */
[CC--:B------:R-:W-:Y:S02]  /*01a0*/  SHF.L.U32 R10, R11.reuse, R2.reuse, RZ ;  /* 0x000000020b0a7219 */ /* 0x0c0fe400000006ff */
[----:B------:R-:W-:Y:S01]  /*01b0*/  SHF.L.U64.HI R11, R11, R2, 0xffffffff ;  /* 0xffffffff0b0b7419 */ /* 0x000fe20000010202 */
[----:B------:R-:W-:Y:S01]  /*01c0*/  HFMA2 R2, -RZ, RZ, 0, 2.384185791015625e-07 ;  /* 0x00000004ff027431 */ /* 0x000fe200000001ff */
[----:B------:R-:W-:-:S02]  /*01d0*/  LOP3.LUT R9, R4, 0x3, RZ, 0xc0, !PT ;  /* 0x0000000304097812 */ /* 0x000fc400078ec0ff */
[----:B------:R-:W-:Y:S02]  /*01e0*/  LOP3.LUT R10, RZ, R10, RZ, 0x33, !PT ;  /* 0x0000000aff0a7212 */ /* 0x000fe400078e33ff */
[----:B------:R-:W-:-:S03]  /*01f0*/  LOP3.LUT R11, RZ, R11, RZ, 0x33, !PT ;  /* 0x0000000bff0b7212 */ /* 0x000fc600078e33ff */
[----:B------:R-:W-:Y:S05]  /*0200*/  @!P0 BRA `(.L_x_3) ;  /* 0x0000000000a48947 */ /* 0x000fea0003800000 */
[----:B------:R-:W-:Y:S01]  /*0210*/  LOP3.LUT R4, R4, 0xfffffffc, RZ, 0xc0, !PT ;  /* 0xfffffffc04047812 */ /* 0x000fe200078ec0ff */
[----:B------:R-:W-:Y:S01]  /*0220*/  IMAD.MOV.U32 R2, RZ, RZ, 0x4 ;  /* 0x00000004ff027424 */ /* 0x000fe200078e00ff */
[----:B------:R-:W-:-:S03]  /*0230*/  MOV R3, 0x0 ;  /* 0x0000000000037802 */ /* 0x000fc60000000f00 */
[----:B------:R-:W-:-:S07]  /*0240*/  IMAD.MOV R12, RZ, RZ, -R4 ;  /* 0x000000ffff0c7224 */ /* 0x000fce00078e0a04 */
.L_x_4:
[-C--:B------:R-:W-:Y:S01]  /*0250*/  IMAD R5, R3, R2.reuse, RZ ;  /* 0x0000000203057224 */ /* 0x080fe200078e02ff */
[----:B------:R-:W-:Y:S01]  /*0260*/  UMOV UR6, 0xfffffffe ;  /* 0xfffffffe00067882 */ /* 0x000fe20000000000 */
[----:B------:R-:W-:Y:S01]  /*0270*/  UMOV UR7, 0xffffffff ;  /* 0xffffffff00077882 */ /* 0x000fe20000000000 */
[----:B------:R-:W-:Y:S01]  /*0280*/  VIADD R12, R12, 0x4 ;  /* 0x000000040c0c7836 */ /* 0x000fe20000000000 */
[----:B------:R-:W-:Y:S01]  /*0290*/  MOV R8, 0x2f0 ;  /* 0x000002f000087802 */ /* 0x000fe20000000f00 */
[C---:B------:R-:W-:Y:S02]  /*02a0*/  IMAD R5, R2.reuse, R3, R5 ;  /* 0x0000000302057224 */ /* 0x040fe400078e0205 */
[----:B------:R-:W-:Y:S01]  /*02b0*/  IMAD.WIDE.U32 R14, R2, R2, UR6 ;  /* 0x00000006020e7e25 */ /* 0x000fe2000f8e0002 */
[----:B------:R-:W-:-:S04]  /*02c0*/  ISETP.NE.AND P2, PT, R12, RZ, PT ;  /* 0x000000ff0c00720c */ /* 0x000fc80003f45270 */
[----:B------:R-:W-:-:S09]  /*02d0*/  IADD3 R13, PT, PT, R15, R5, RZ ;  /* 0x000000050f0d7210 */ /* 0x000fd20007ffe0ff */
[----:B------:R-:W-:Y:S05]  /*02e0*/  CALL.REL.NOINC `($__internal_0_$__cuda_sm20_rem_s64) ;  /* 0x0000000000d87944 */ /* 0x000fea0003c00000 */
[-C--:B------:R-:W-:Y:S01]  /*02f0*/  IMAD R2, R15, R14.reuse, RZ ;  /* 0x0000000e0f027224 */ /* 0x080fe200078e02ff */
[----:B------:R-:W-:Y:S01]  /*0300*/  UMOV UR6, 0xfffffffe ;  /* 0xfffffffe00067882 */ /* 0x000fe20000000000 */
[----:B------:R-:W-:Y:S01]  /*0310*/  UMOV UR7, 0xffffffff ;  /* 0xffffffff00077882 */ /* 0x000fe20000000000 */
[----:B------:R-:W-:Y:S01]  /*0320*/  MOV R8, 0x370 ;  /* 0x0000037000087802 */ /* 0x000fe20000000f00 */
[C---:B------:R-:W-:Y:S02]  /*0330*/  IMAD R13, R14.reuse, R15, R2 ;  /* 0x0000000f0e0d7224 */ /* 0x040fe400078e0202 */
[----:B------:R-:W-:-:S04]  /*0340*/  IMAD.WIDE.U32 R14, R14, R14, UR6 ;  /* 0x000000060e0e7e25 */ /* 0x000fc8000f8e000e */
[----:B------:R-:W-:-:S07]  /*0350*/  IMAD.IADD R13, R15, 0x1, R13 ;  /* 0x000000010f0d7824 */ /* 0x000fce00078e020d */
        /* <DEDUP_REMOVED lines=14> */
[----:B------:R-:W-:-:S05]  /*0440*/  IMAD.WIDE.U32 R14, R14, R14, UR6 ;  /* 0x000000060e0e7e25 */ /* 0x000fca000f8e000e */
[----:B------:R-:W-:-:S07]  /*0450*/  IADD3 R13, PT, PT, R15, R13, RZ ;  /* 0x0000000d0f0d7210 */ /* 0x000fce0007ffe0ff */
[----:B------:R-:W-:Y:S05]  /*0460*/  CALL.REL.NOINC `($__internal_0_$__cuda_sm20_rem_s64) ;  /* 0x0000000000787944 */ /* 0x000fea0003c00000 */
[----:B------:R-:W-:Y:S02]  /*0470*/  IMAD.MOV.U32 R2, RZ, RZ, R14 ;  /* 0x000000ffff027224 */ /* 0x000fe400078e000e */
[----:B------:R-:W-:Y:S01]  /*0480*/  IMAD.MOV.U32 R3, RZ, RZ, R15 ;  /* 0x000000ffff037224 */ /* 0x000fe200078e000f */
[----:B------:R-:W-:Y:S06]  /*0490*/  @P2 BRA `(.L_x_4) ;  /* 0xfffffffc006c2947 */ /* 0x000fec000383ffff */
.L_x_3:
[----:B------:R-:W-:Y:S05]  /*04a0*/  BSYNC.RECONVERGENT B1 ;  /* 0x0000000000017941 */ /* 0x000fea0003800200 */
.L_x_2:
[----:B------:R-:W-:Y:S01]  /*04b0*/  ISETP.NE.AND P0, PT, R9, RZ, PT ;  /* 0x000000ff0900720c */ /* 0x000fe20003f05270 */
[----:B------:R-:W-:-:S12]  /*04c0*/  BSSY.RECONVERGENT B1, `(.L_x_5) ;  /* 0x0000010000017945 */ /* 0x000fd80003800200 */
[----:B------:R-:W-:Y:S05]  /*04d0*/  @!P0 BRA `(.L_x_6) ;  /* 0x0000000000388947 */ /* 0x000fea0003800000 */
[----:B------:R-:W-:-:S07]  /*04e0*/  IADD3 R9, PT, PT, -R9, RZ, RZ ;  /* 0x000000ff09097210 */ /* 0x000fce0007ffe1ff */
.L_x_7:
[-C--:B------:R-:W-:Y:S01]  /*04f0*/  IMAD R5, R3, R2.reuse, RZ ;  /* 0x0000000203057224 */ /* 0x080fe200078e02ff */
[----:B------:R-:W-:Y:S01]  /*0500*/  UMOV UR6, 0xfffffffe ;  /* 0xfffffffe00067882 */ /* 0x000fe20000000000 */
[----:B------:R-:W-:Y:S01]  /*0510*/  UMOV UR7, 0xffffffff ;  /* 0xffffffff00077882 */ /* 0x000fe20000000000 */
[----:B------:R-:W-:Y:S01]  /*0520*/  VIADD R9, R9, 0x1 ;  /* 0x0000000109097836 */ /* 0x000fe20000000000 */
[----:B------:R-:W-:Y:S01]  /*0530*/  MOV R8, 0x590 ;  /* 0x0000059000087802 */ /* 0x000fe20000000f00 */
[C---:B------:R-:W-:Y:S02]  /*0540*/  IMAD R5, R2.reuse, R3, R5 ;  /* 0x0000000302057224 */ /* 0x040fe400078e0205 */
[----:B------:R-:W-:Y:S01]  /*0550*/  IMAD.WIDE.U32 R14, R2, R2, UR6 ;  /* 0x00000006020e7e25 */ /* 0x000fe2000f8e0002 */
[----:B------:R-:W-:-:S03]  /*0560*/  ISETP.NE.AND P2, PT, R9, RZ, PT ;  /* 0x000000ff0900720c */ /* 0x000fc60003f45270 */
[----:B------:R-:W-:-:S10]  /*0570*/  IMAD.IADD R13, R15, 0x1, R5 ;  /* 0x000000010f0d7824 */ /* 0x000fd400078e0205 */
[----:B------:R-:W-:Y:S05]  /*0580*/  CALL.REL.NOINC `($__internal_0_$__cuda_sm20_rem_s64) ;  /* 0x0000000000307944 */ /* 0x000fea0003c00000 */
[----:B------:R-:W-:Y:S01]  /*0590*/  MOV R2, R14 ;  /* 0x0000000e00027202 */ /* 0x000fe20000000f00 */
[----:B------:R-:W-:Y:S01]  /*05a0*/  IMAD.MOV.U32 R3, RZ, RZ, R15 ;  /* 0x000000ffff037224 */ /* 0x000fe200078e000f */
[----:B------:R-:W-:Y:S06]  /*05b0*/  @P2 BRA `(.L_x_7) ;  /* 0xfffffffc00cc2947 */ /* 0x000fec000383ffff */
.L_x_6:
[----:B------:R-:W-:Y:S05]  /*05c0*/  BSYNC.RECONVERGENT B1 ;  /* 0x0000000000017941 */ /* 0x000fea0003800200 */
.L_x_5:
[----:B------:R-:W-:-:S04]  /*05d0*/  ISETP.NE.U32.AND P0, PT, R2, RZ, PT ;  /* 0x000000ff0200720c */ /* 0x000fc80003f05070 */
[----:B------:R-:W-:-:S04]  /*05e0*/  ISETP.NE.AND.EX P0, PT, R3, RZ, PT, P0 ;  /* 0x000000ff0300720c */ /* 0x000fc80003f05300 */
[----:B------:R-:W-:-:S09]  /*05f0*/  SEL R5, RZ, 0x1, P0 ;  /* 0x00000001ff057807 */ /* 0x000fd20000000000 */
.L_x_1:
[----:B------:R-:W-:Y:S05]  /*0600*/  BSYNC.RECONVERGENT B0 ;  /* 0x0000000000007941 */ /* 0x000fea0003800200 */
.L_x_0:
[----:B------:R-:W0:Y:S02]  /*0610*/  LDC.64 R2, c[0x0][0x388] ;  /* 0x0000e200ff027b82 */ /* 0x000e240000000a00 */
[----:B0-----:R-:W-:-:S05]  /*0620*/  IMAD.WIDE R2, R0, 0x4, R2 ;  /* 0x0000000400027825 */ /* 0x001fca00078e0202 */
[----:B------:R-:W-:Y:S01]  /*0630*/  STG.E desc[UR4][R2.64], R5 ;  /* 0x0000000502007986 */ /* 0x000fe2000c101904 */
[----:B------:R-:W-:Y:S05]  /*0640*/  EXIT ;  /* 0x000000000000794d */ /* 0x000fea0003800000 */
        .weak           $__internal_0_$__cuda_sm20_rem_s64
        .type           $__internal_0_$__cuda_sm20_rem_s64,@function
        .size           $__internal_0_$__cuda_sm20_rem_s64,(.L_x_9 - $__internal_0_$__cuda_sm20_rem_s64)
$__internal_0_$__cuda_sm20_rem_s64:
[----:B------:R-:W-:Y:S02]  /*0650*/  IADD3 R3, P1, PT, RZ, -R10, RZ ;  /* 0x8000000aff037210 */ /* 0x000fe40007f3e0ff */
[----:B------:R-:W-:-:S03]  /*0660*/  ISETP.GE.AND P0, PT, R11, RZ, PT ;  /* 0x000000ff0b00720c */ /* 0x000fc60003f06270 */
[----:B------:R-:W-:Y:S01]  /*0670*/  IMAD.X R4, RZ, RZ, ~R11, P1 ;  /* 0x000000ffff047224 */ /* 0x000fe200008e0e0b */
[----:B------:R-:W-:-:S04]  /*0680*/  SEL R2, R3, R10, !P0 ;  /* 0x0000000a03027207 */ /* 0x000fc80004000000 */
[----:B------:R-:W-:-:S04]  /*0690*/  SEL R3, R4, R11, !P0 ;  /* 0x0000000b04037207 */ /* 0x000fc80004000000 */
[----:B------:R-:W0:Y:S08]  /*06a0*/  I2F.U64.RP R15, R2 ;  /* 0x00000002000f7312 */ /* 0x000e300000309000 */
[----:B0-----:R-:W0:Y:S02]  /*06b0*/  MUFU.RCP R15, R15 ;  /* 0x0000000f000f7308 */ /* 0x001e240000001000 */
[----:B0-----:R-:W-:-:S06]  /*06c0*/  IADD3 R6, PT, PT, R15, 0x1ffffffe, RZ ;  /* 0x1ffffffe0f067810 */ /* 0x001fcc0007ffe0ff */
[----:B------:R-:W0:Y:S02]  /*06d0*/  F2I.U64.TRUNC R6, R6 ;  /* 0x0000000600067311 */ /* 0x000e24000020d800 */
[----:B0-----:R-:W-:-:S04]  /*06e0*/  IMAD.WIDE.U32 R4, R6, R2, RZ ;  /* 0x0000000206047225 */ /* 0x001fc800078e00ff */
[----:B------:R-:W-:Y:S01]  /*06f0*/  IMAD R5, R6, R3, R5 ;  /* 0x0000000306057224 */ /* 0x000fe200078e0205 */
[----:B------:R-:W-:-:S03]  /*0700*/  IADD3 R17, P0, PT, RZ, -R4, RZ ;  /* 0x80000004ff117210 */ /* 0x000fc60007f1e0ff */
[----:B------:R-:W-:Y:S02]  /*0710*/  IMAD R5, R7, R2, R5 ;  /* 0x0000000207057224 */ /* 0x000fe400078e0205 */
[----:B------:R-:W-:-:S04]  /*0720*/  IMAD.HI.U32 R4, R6, R17, RZ ;  /* 0x0000001106047227 */ /* 0x000fc800078e00ff */
[----:B------:R-:W-:Y:S02]  /*0730*/  IMAD.X R19, RZ, RZ, ~R5, P0 ;  /* 0x000000ffff137224 */ /* 0x000fe400000e0e05 */
[----:B------:R-:W-:Y:S02]  /*0740*/  IMAD.MOV.U32 R5, RZ, RZ, R6 ;  /* 0x000000ffff057224 */ /* 0x000fe400078e0006 */
[-C--:B------:R-:W-:Y:S02]  /*0750*/  IMAD R21, R7, R19.reuse, RZ ;  /* 0x0000001307157224 */ /* 0x080fe400078e02ff */
[----:B------:R-:W-:-:S04]  /*0760*/  IMAD.WIDE.U32 R4, P0, R6, R19, R4 ;  /* 0x0000001306047225 */ /* 0x000fc80007800004 */
[----:B------:R-:W-:-:S04]  /*0770*/  IMAD.HI.U32 R15, R7, R19, RZ ;  /* 0x00000013070f7227 */ /* 0x000fc800078e00ff */
[----:B------:R-:W-:Y:S01]  /*0780*/  IMAD.HI.U32 R4, P1, R7, R17, R4 ;  /* 0x0000001107047227 */ /* 0x000fe20007820004 */
[----:B------:R-:W-:-:S04]  /*0790*/  IADD3.X R15, PT, PT, R15, R7, RZ, P0, !PT ;  /* 0x000000070f0f7210 */ /* 0x000fc800007fe4ff */
[----:B------:R-:W-:-:S04]  /*07a0*/  IADD3 R5, P3, PT, R21, R4, RZ ;  /* 0x0000000415057210 */ /* 0x000fc80007f7e0ff */
[----:B------:R-:W-:Y:S01]  /*07b0*/  IADD3.X R15, PT, PT, RZ, RZ, R15, P3, P1 ;  /* 0x000000ffff0f7210 */ /* 0x000fe20001fe240f */
[----:B------:R-:W-:Y:S01]  /*07c0*/  IMAD.WIDE.U32 R6, R5, R2, RZ ;  /* 0x0000000205067225 */ /* 0x000fe200078e00ff */
[----:B------:R-:W-:-:S03]  /*07d0*/  ISETP.GE.AND P1, PT, R13, RZ, PT ;  /* 0x000000ff0d00720c */ /* 0x000fc60003f26270 */
[----:B------:R-:W-:Y:S01]  /*07e0*/  IMAD R4, R5, R3, R7 ;  /* 0x0000000305047224 */ /* 0x000fe200078e0207 */
[----:B------:R-:W-:Y:S02]  /*07f0*/  IADD3 R17, P0, PT, RZ, -R6, RZ ;  /* 0x80000006ff117210 */ /* 0x000fe40007f1e0ff */
[----:B------:R-:W-:Y:S01]  /*0800*/  IADD3 R7, P5, PT, RZ, -R14, RZ ;  /* 0x8000000eff077210 */ /* 0x000fe20007fbe0ff */
[----:B------:R-:W-:Y:S02]  /*0810*/  IMAD R6, R15, R2, R4 ;  /* 0x000000020f067224 */ /* 0x000fe400078e0204 */
[----:B------:R-:W-:Y:S01]  /*0820*/  IMAD.HI.U32 R4, R5, R17, RZ ;  /* 0x0000001105047227 */ /* 0x000fe200078e00ff */
[----:B------:R-:W-:-:S03]  /*0830*/  SEL R7, R7, R14, !P1 ;  /* 0x0000000e07077207 */ /* 0x000fc60004800000 */
[----:B------:R-:W-:Y:S02]  /*0840*/  IMAD.X R6, RZ, RZ, ~R6, P0 ;  /* 0x000000ffff067224 */ /* 0x000fe400000e0e06 */
[----:B------:R-:W-:Y:S02]  /*0850*/  IMAD.X R14, RZ, RZ, ~R13, P5 ;  /* 0x000000ffff0e7224 */ /* 0x000fe400028e0e0d */
[----:B------:R-:W-:-:S03]  /*0860*/  IMAD.WIDE.U32 R4, P0, R5, R6, R4 ;  /* 0x0000000605047225 */ /* 0x000fc60007800004 */
[----:B------:R-:W-:Y:S01]  /*0870*/  SEL R13, R14, R13, !P1 ;  /* 0x0000000d0e0d7207 */ /* 0x000fe20004800000 */
[----:B------:R-:W-:-:S04]  /*0880*/  IMAD.HI.U32 R16, R15, R6, RZ ;  /* 0x000000060f107227 */ /* 0x000fc800078e00ff */
[----:B------:R-:W-:-:S04]  /*0890*/  IMAD.HI.U32 R4, P3, R15, R17, R4 ;  /* 0x000000110f047227 */ /* 0x000fc80007860004 */
[----:B------:R-:W-:Y:S01]  /*08a0*/  IMAD R5, R15, R6, RZ ;  /* 0x000000060f057224 */ /* 0x000fe200078e02ff */
[----:B------:R-:W-:-:S04]  /*08b0*/  IADD3.X R15, PT, PT, R16, R15, RZ, P0, !PT ;  /* 0x0000000f100f7210 */ /* 0x000fc800007fe4ff */
[----:B------:R-:W-:Y:S01]  /*08c0*/  IADD3 R6, P4, PT, R5, R4, RZ ;  /* 0x0000000405067210 */ /* 0x000fe20007f9e0ff */
[----:B------:R-:W-:-:S03]  /*08d0*/  IMAD.MOV.U32 R5, RZ, RZ, RZ ;  /* 0x000000ffff057224 */ /* 0x000fc600078e00ff */
[----:B------:R-:W-:Y:S01]  /*08e0*/  IADD3.X R14, PT, PT, RZ, RZ, R15, P4, P3 ;  /* 0x000000ffff0e7210 */ /* 0x000fe200027e640f */
[----:B------:R-:W-:-:S04]  /*08f0*/  IMAD.HI.U32 R4, R6, R7, RZ ;  /* 0x0000000706047227 */ /* 0x000fc800078e00ff */
[-C--:B------:R-:W-:Y:S02]  /*0900*/  IMAD R15, R14, R13.reuse, RZ ;  /* 0x0000000d0e0f7224 */ /* 0x080fe400078e02ff */
[----:B------:R-:W-:-:S04]  /*0910*/  IMAD.WIDE.U32 R4, R6, R13, R4 ;  /* 0x0000000d06047225 */ /* 0x000fc800078e0004 */
[----:B------:R-:W-:-:S04]  /*0920*/  IMAD.HI.U32 R6, R14, R13, RZ ;  /* 0x0000000d0e067227 */ /* 0x000fc800078e00ff */
[----:B------:R-:W-:-:S04]  /*0930*/  IMAD.HI.U32 R4, P0, R14, R7, R4 ;  /* 0x000000070e047227 */ /* 0x000fc80007800004 */
[----:B------:R-:W-:Y:S01]  /*0940*/  IMAD.X R6, RZ, RZ, R6, P0 ;  /* 0x000000ffff067224 */ /* 0x000fe200000e0606 */
[----:B------:R-:W-:-:S04]  /*0950*/  IADD3 R15, P3, PT, R15, R4, RZ ;  /* 0x000000040f0f7210 */ /* 0x000fc80007f7e0ff */
[----:B------:R-:W-:Y:S01]  /*0960*/  IADD3.X R17, PT, PT, RZ, R6, RZ, P3, !PT ;  /* 0x00000006ff117210 */ /* 0x000fe20001ffe4ff */
[----:B------:R-:W-:-:S04]  /*0970*/  IMAD.WIDE.U32 R4, R15, R2, RZ ;  /* 0x000000020f047225 */ /* 0x000fc800078e00ff */
[----:B------:R-:W-:Y:S01]  /*0980*/  IMAD R15, R15, R3, R5 ;  /* 0x000000030f0f7224 */ /* 0x000fe200078e0205 */
[----:B------:R-:W-:-:S03]  /*0990*/  IADD3 R19, P3, PT, -R4, R7, RZ ;  /* 0x0000000704137210 */ /* 0x000fc60007f7e1ff */
[-C--:B------:R-:W-:Y:S01]  /*09a0*/  IMAD R4, R17, R2.reuse, R15 ;  /* 0x0000000211047224 */ /* 0x080fe200078e020f */
[----:B------:R-:W-:-:S03]  /*09b0*/  ISETP.GE.U32.AND P0, PT, R19, R2, PT ;  /* 0x000000021300720c */ /* 0x000fc60003f06070 */
[----:B------:R-:W-:Y:S01]  /*09c0*/  IMAD.X R13, R13, 0x1, ~R4, P3 ;  /* 0x000000010d0d7824 */ /* 0x000fe200018e0e04 */
[----:B------:R-:W-:-:S04]  /*09d0*/  IADD3 R5, P3, PT, R19, -R2, RZ ;  /* 0x8000000213057210 */ /* 0x000fc80007f7e0ff */
[CC--:B------:R-:W-:Y:S02]  /*09e0*/  ISETP.GE.U32.AND.EX P0, PT, R13.reuse, R3.reuse, PT, P0 ;  /* 0x000000030d00720c */ /* 0x0c0fe40003f06100 */
[----:B------:R-:W-:Y:S02]  /*09f0*/  IADD3.X R7, PT, PT, R13, ~R3, RZ, P3, !PT ;  /* 0x800000030d077210 */ /* 0x000fe40001ffe4ff */
[----:B------:R-:W-:Y:S02]  /*0a00*/  SEL R5, R5, R19, P0 ;  /* 0x0000001305057207 */ /* 0x000fe40000000000 */
[----:B------:R-:W-:Y:S02]  /*0a10*/  SEL R7, R7, R13, P0 ;  /* 0x0000000d07077207 */ /* 0x000fe40000000000 */
[CC--:B------:R-:W-:Y:S02]  /*0a20*/  ISETP.GE.U32.AND P0, PT, R5.reuse, R2.reuse, PT ;  /* 0x000000020500720c */ /* 0x0c0fe40003f06070 */
[----:B------:R-:W-:-:S02]  /*0a30*/  IADD3 R14, P3, PT, R5, -R2, RZ ;  /* 0x80000002050e7210 */ /* 0x000fc40007f7e0ff */
[----:B------:R-:W-:-:S03]  /*0a40*/  ISETP.GE.U32.AND.EX P0, PT, R7, R3, PT, P0 ;  /* 0x000000030700720c */ /* 0x000fc60003f06100 */
[----:B------:R-:W-:Y:S01]  /*0a50*/  IMAD.X R15, R7, 0x1, ~R3, P3 ;  /* 0x00000001070f7824 */ /* 0x000fe200018e0e03 */
[----:B------:R-:W-:-:S04]  /*0a60*/  SEL R14, R14, R5, P0 ;  /* 0x000000050e0e7207 */ /* 0x000fc80000000000 */
[----:B------:R-:W-:Y:S02]  /*0a70*/  SEL R15, R15, R7, P0 ;  /* 0x000000070f0f7207 */ /* 0x000fe40000000000 */
[-C--:B------:R-:W-:Y:S02]  /*0a80*/  IADD3 R3, P3, PT, RZ, -R14.reuse, RZ ;  /* 0x8000000eff037210 */ /* 0x080fe40007f7e0ff */
[----:B------:R-:W-:Y:S02]  /*0a90*/  ISETP.NE.U32.AND P0, PT, R10, RZ, PT ;  /* 0x000000ff0a00720c */ /* 0x000fe40003f05070 */
[-C--:B------:R-:W-:Y:S02]  /*0aa0*/  IADD3.X R2, PT, PT, RZ, ~R15.reuse, RZ, P3, !PT ;  /* 0x8000000fff027210 */ /* 0x080fe40001ffe4ff */
[----:B------:R-:W-:Y:S01]  /*0ab0*/  SEL R14, R3, R14, !P1 ;  /* 0x0000000e030e7207 */ /* 0x000fe20004800000 */
[----:B------:R-:W-:Y:S01]  /*0ac0*/  HFMA2 R3, -RZ, RZ, 0, 0 ;  /* 0x00000000ff037431 */ /* 0x000fe200000001ff */
[----:B------:R-:W-:Y:S01]  /*0ad0*/  SEL R15, R2, R15, !P1 ;  /* 0x0000000f020f7207 */ /* 0x000fe20004800000 */
[----:B------:R-:W-:Y:S01]  /*0ae0*/  IMAD.MOV.U32 R2, RZ, RZ, R8 ;  /* 0x000000ffff027224 */ /* 0x000fe200078e0008 */
[----:B------:R-:W-:-:S04]  /*0af0*/  ISETP.NE.AND.EX P0, PT, R11, RZ, PT, P0 ;  /* 0x000000ff0b00720c */ /* 0x000fc80003f05300 */
[----:B------:R-:W-:Y:S02]  /*0b00*/  SEL R14, R14, 0xffffffff, P0 ;  /* 0xffffffff0e0e7807 */ /* 0x000fe40000000000 */
[----:B------:R-:W-:Y:S01]  /*0b10*/  SEL R15, R15, 0xffffffff, P0 ;  /* 0xffffffff0f0f7807 */ /* 0x000fe20000000000 */
[----:B------:R-:W-:Y:S06]  /*0b20*/  RET.REL.NODEC R2 `(_Z17lucasLehmerKernelPiS_i) ;  /* 0xfffffff402347950 */ /* 0x000fec0003c3ffff */
.L_x_8:
[----:B------:R-:W-:-:S00]  /*0b30*/  BRA `(.L_x_8) ;  /* 0xfffffffc00fc7947 */ /* 0x000fc0000383ffff */
[----:B------:R-:W-:-:S00]  /*0b40*/  NOP ;  /* 0x0000000000007918 */ /* 0x000fc00000000000 */
        /* <DEDUP_REMOVED lines=11> */
.L_x_9:


//--------------------- .nv.shared.reserved.0     --------------------------
	.section	.nv.shared.reserved.0,"aw",@nobits
	.weak		__nv_reservedSMEM_offset_0_alias
	.size		__nv_reservedSMEM_offset_0_alias, 0, 64
	.other		__nv_reservedSMEM_offset_0_alias,@"STO_CUDA_RESERVED_SHARED STV_DEFAULT"
__nv_reservedSMEM_offset_0_alias:
	.zero		0
	.zero		64


//--------------------- .nv.constant0._Z17lucasLehmerKernelPiS_i --------------------------
	.section	.nv.constant0._Z17lucasLehmerKernelPiS_i,"a",@progbits
	.sectionflags	@""
	.align	4
.nv.constant0._Z17lucasLehmerKernelPiS_i:
	.zero		916


//--------------------- SYMBOLS --------------------------

	.type		.nv.reservedSmem.offset0,@object
	.size		.nv.reservedSmem.offset0,0x4
